//
// Generated by NVIDIA NVVM Compiler
//
// Compiler Build ID: CL-36424714
// Cuda compilation tools, release 13.0, V13.0.88
// Based on NVVM 20.0.0
//

.version 9.0
.target sm_100
.address_size 64

	// .globl	_Z21initialize_matrix_gpuPfii

.visible .entry _Z21initialize_matrix_gpuPfii(
	.param .u64 .ptr .align 1 _Z21initialize_matrix_gpuPfii_param_0,
	.param .u32 _Z21initialize_matrix_gpuPfii_param_1,
	.param .u32 _Z21initialize_matrix_gpuPfii_param_2
)
{
	.reg .pred 	%p<4>;
	.reg .b32 	%r<13>;
	.reg .b64 	%rd<5>;

	ld.param.u64 	%rd1, [_Z21initialize_matrix_gpuPfii_param_0];
	ld.param.u32 	%r4, [_Z21initialize_matrix_gpuPfii_param_1];
	ld.param.u32 	%r3, [_Z21initialize_matrix_gpuPfii_param_2];
	mov.u32 	%r5, %ctaid.y;
	mov.u32 	%r6, %ntid.y;
	mov.u32 	%r7, %tid.y;
	mad.lo.s32 	%r1, %r5, %r6, %r7;
	mov.u32 	%r8, %ctaid.x;
	mov.u32 	%r9, %ntid.x;
	mov.u32 	%r10, %tid.x;
	mad.lo.s32 	%r2, %r8, %r9, %r10;
	setp.ge.s32 	%p1, %r1, %r4;
	setp.ge.s32 	%p2, %r2, %r3;
	or.pred  	%p3, %p1, %p2;
	@%p3 bra 	$L__BB0_2;
	cvta.to.global.u64 	%rd2, %rd1;
	mad.lo.s32 	%r11, %r3, %r1, %r2;
	mul.wide.s32 	%rd3, %r11, 4;
	add.s64 	%rd4, %rd2, %rd3;
	mov.b32 	%r12, 1065353216;
	st.global.u32 	[%rd4], %r12;
$L__BB0_2:
	ret;

}


// ===== COMPILED SASS (sm_100) =====

	.target	sm_100

	.elftype	@"ET_EXEC"


//--------------------- .note.nv.tkinfo           --------------------------
	.section	.note.nv.tkinfo,"",@"SHT_NOTE"
	.sectionflags	@"SHF_NOTE_NV_TKINFO"
	.tkinfo
        /*0018*/ 	.word	0x00000002
        /*0030*/ 	.string	""
        /*0030*/ 	.string	"ptxas"
        /*0030*/ 	.string	"Cuda compilation tools, release 13.0, V13.0.88"
        /*0030*/ 	.string	"Build cuda_13.0.r13.0/compiler.36424714_0"
        /*0030*/ 	.string	"-arch sm_100 -m 64 "



//--------------------- .note.nv.cuinfo           --------------------------
	.section	.note.nv.cuinfo,"",@"SHT_NOTE"
	.sectionflags	@"SHF_NOTE_NV_CUINFO"
        /*0018*/ 	.short	0x0002
        /*001a*/ 	.short	0x0064
        /*001c*/ 	.short	0x0082
	.zero		2


//--------------------- .nv.info                  --------------------------
	.section	.nv.info,"",@"SHT_CUDA_INFO"
	.align	4


	//----- nvinfo : EIATTR_REGCOUNT
	.align		4
        /*0000*/ 	.byte	0x04, 0x2f
        /*0002*/ 	.short	(.L_1 - .L_0)
	.align		4
.L_0:
        /*0004*/ 	.word	index@(_Z21initialize_matrix_gpuPfii)
        /*0008*/ 	.word	0x0000000a


	//----- nvinfo : EIATTR_FRAME_SIZE
	.align		4
.L_1:
        /*000c*/ 	.byte	0x04, 0x11
        /*000e*/ 	.short	(.L_3 - .L_2)
	.align		4
.L_2:
        /*0010*/ 	.word	index@(_Z21initialize_matrix_gpuPfii)
        /*0014*/ 	.word	0x00000000


	//----- nvinfo : EIATTR_MIN_STACK_SIZE
	.align		4
.L_3:
        /*0018*/ 	.byte	0x04, 0x12
        /*001a*/ 	.short	(.L_5 - .L_4)
	.align		4
.L_4:
        /*001c*/ 	.word	index@(_Z21initialize_matrix_gpuPfii)
        /*0020*/ 	.word	0x00000000
.L_5:


//--------------------- .nv.compat                --------------------------
	.section	.nv.compat,"",@"SHT_CUDA_COMPAT_INFO"
	.align	4
        /*0000*/ 	.byte	0x02, 0x09, 0x00, 0x00, 0x02, 0x02, 0x01, 0x00, 0x02, 0x05, 0x05, 0x00, 0x03, 0x07, 0x01, 0x01
        /*0010*/ 	.byte	0x02, 0x03, 0x00, 0x00, 0x02, 0x06, 0x01, 0x00, 0x04, 0x0b, 0x08, 0x00, 0x09, 0x00, 0x00, 0x00
        /*0020*/ 	.byte	0x00, 0x00, 0x00, 0x00


//--------------------- .nv.info._Z21initialize_matrix_gpuPfii --------------------------
	.section	.nv.info._Z21initialize_matrix_gpuPfii,"",@"SHT_CUDA_INFO"
	.sectionflags	@""
	.align	4


	//----- nvinfo : EIATTR_CUDA_API_VERSION
	.align		4
        /*0000*/ 	.byte	0x04, 0x37
        /*0002*/ 	.short	(.L_7 - .L_6)
.L_6:
        /*0004*/ 	.word	0x00000082


	//----- nvinfo : EIATTR_KPARAM_INFO
	.align		4
.L_7:
        /*0008*/ 	.byte	0x04, 0x17
        /*000a*/ 	.short	(.L_9 - .L_8)
.L_8:
        /*000c*/ 	.word	0x00000000
        /*0010*/ 	.short	0x0002
        /*0012*/ 	.short	0x000c
        /*0014*/ 	.byte	0x00, 0xf0, 0x11, 0x00


	//----- nvinfo : EIATTR_KPARAM_INFO
	.align		4
.L_9:
        /*0018*/ 	.byte	0x04, 0x17
        /*001a*/ 	.short	(.L_11 - .L_10)
.L_10:
        /*001c*/ 	.word	0x00000000
        /*0020*/ 	.short	0x0001
        /*0022*/ 	.short	0x0008
        /*0024*/ 	.byte	0x00, 0xf0, 0x11, 0x00


	//----- nvinfo : EIATTR_KPARAM_INFO
	.align		4
.L_11:
        /*0028*/ 	.byte	0x04, 0x17
        /*002a*/ 	.short	(.L_13 - .L_12)
.L_12:
        /*002c*/ 	.word	0x00000000
        /*0030*/ 	.short	0x0000
        /*0032*/ 	.short	0x0000
        /*0034*/ 	.byte	0x00, 0xf5, 0x21, 0x00


	//----- nvinfo : EIATTR_SPARSE_MMA_MASK
	.align		4
.L_13:
        /*0038*/ 	.byte	0x03, 0x50
        /*003a*/ 	.short	0x0000


	//----- nvinfo : EIATTR_MAXREG_COUNT
	.align		4
        /*003c*/ 	.byte	0x03, 0x1b
        /*003e*/ 	.short	0x00ff


	//----- nvinfo : EIATTR_MERCURY_ISA_VERSION
	.align		4
        /*0040*/ 	.byte	0x03, 0x5f
        /*0042*/ 	.short	0x0101


	//----- nvinfo : EIATTR_VRC_CTA_INIT_COUNT
	.align		4
        /*0044*/ 	.byte	0x02, 0x4a
	.zero		1
	.zero		1


	//----- nvinfo : EIATTR_EXIT_INSTR_OFFSETS
	.align		4
        /*0048*/ 	.byte	0x04, 0x1c
        /*004a*/ 	.short	(.L_15 - .L_14)


	//   ....[0]....
.L_14:
        /*004c*/ 	.word	0x000000c0


	//   ....[1]....
        /*0050*/ 	.word	0x00000130


	//----- nvinfo : EIATTR_CBANK_PARAM_SIZE
	.align		4
.L_15:
        /*0054*/ 	.byte	0x03, 0x19
        /*0056*/ 	.short	0x0010


	//----- nvinfo : EIATTR_PARAM_CBANK
	.align		4
        /*0058*/ 	.byte	0x04, 0x0a
        /*005a*/ 	.short	(.L_17 - .L_16)
	.align		4
.L_16:
        /*005c*/ 	.word	index@(.nv.constant0._Z21initialize_matrix_gpuPfii)
        /*0060*/ 	.short	0x0380
        /*0062*/ 	.short	0x0010


	//----- nvinfo : EIATTR_SW_WAR
	.align		4
.L_17:
        /*0064*/ 	.byte	0x04, 0x36
        /*0066*/ 	.short	(.L_19 - .L_18)
.L_18:
        /*0068*/ 	.word	0x00000008
.L_19:


//--------------------- .nv.callgraph             --------------------------
	.section	.nv.callgraph,"",@"SHT_CUDA_CALLGRAPH"
	.align	4
	.sectionentsize	8
	.align		4
        /*0000*/ 	.word	0x00000000
	.align		4
        /*0004*/ 	.word	0xffffffff
	.align		4
        /*0008*/ 	.word	0x00000000
	.align		4
        /*000c*/ 	.word	0xfffffffe
	.align		4
        /*0010*/ 	.word	0x00000000
	.align		4
        /*0014*/ 	.word	0xfffffffd
	.align		4
        /*0018*/ 	.word	0x00000000
	.align		4
        /*001c*/ 	.word	0xfffffffc


//--------------------- .text._Z21initialize_matrix_gpuPfii --------------------------
	.section	.text._Z21initialize_matrix_gpuPfii,"ax",@progbits
	.align	128
        .global         _Z21initialize_matrix_gpuPfii
        .type           _Z21initialize_matrix_gpuPfii,@function
        .size           _Z21initialize_matrix_gpuPfii,(.L_x_1 - _Z21initialize_matrix_gpuPfii)
        .other          _Z21initialize_matrix_gpuPfii,@"STO_CUDA_ENTRY STV_DEFAULT"
_Z21initialize_matrix_gpuPfii:
.text._Z21initialize_matrix_gpuPfii:
[----:B------:R-:W-:Y:S01]  /*0000*/  LDC R1, c[0x0][0x37c] ;  /* 0x0000df00ff017b82 */ /* 0x000fe20000000800 */
[----:B------:R-:W0:Y:S07]  /*0010*/  S2R R2, SR_TID.X ;  /* 0x0000000000027919 */ /* 0x000e2e0000002100 */
[----:B------:R-:W1:Y:S01]  /*0020*/  LDC R0, c[0x0][0x364] ;  /* 0x0000d900ff007b82 */ /* 0x000e620000000800 */
[----:B------:R-:W2:Y:S01]  /*0030*/  LDCU.64 UR6, c[0x0][0x388] ;  /* 0x00007100ff0677ac */ /* 0x000ea20008000a00 */
[----:B------:R-:W1:Y:S06]  /*0040*/  S2R R3, SR_TID.Y ;  /* 0x0000000000037919 */ /* 0x000e6c0000002200 */
[----:B------:R-:W0:Y:S08]  /*0050*/  S2UR UR5, SR_CTAID.X ;  /* 0x00000000000579c3 */ /* 0x000e300000002500 */
[----:B------:R-:W0:Y:S08]  /*0060*/  LDC R5, c[0x0][0x360] ;  /* 0x0000d800ff057b82 */ /* 0x000e300000000800 */
[----:B------:R-:W1:Y:S01]  /*0070*/  S2UR UR4, SR_CTAID.Y ;  /* 0x00000000000479c3 */ /* 0x000e620000002600 */
[----:B0-----:R-:W-:-:S05]  /*0080*/  IMAD R5, R5, UR5, R2 ;  /* 0x0000000505057c24 */ /* 0x001fca000f8e0202 */
[----:B--2---:R-:W-:Y:S01]  /*0090*/  ISETP.GE.AND P0, PT, R5, UR7, PT ;  /* 0x0000000705007c0c */ /* 0x004fe2000bf06270 */
[----:B-1----:R-:W-:-:S05]  /*00a0*/  IMAD R0, R0, UR4, R3 ;  /* 0x0000000400007c24 */ /* 0x002fca000f8e0203 */
[----:B------:R-:W-:-:S13]  /*00b0*/  ISETP.GE.OR P0, PT, R0, UR6, P0 ;  /* 0x0000000600007c0c */ /* 0x000fda0008706670 */
[----:B------:R-:W-:Y:S05]  /*00c0*/  @P0 EXIT ;  /* 0x000000000000094d */ /* 0x000fea0003800000 */
[----:B------:R-:W0:Y:S01]  /*00d0*/  LDC.64 R2, c[0x0][0x380] ;  /* 0x0000e000ff027b82 */ /* 0x000e220000000a00 */
[----:B------:R-:W1:Y:S01]  /*00e0*/  LDCU.64 UR4, c[0x0][0x358] ;  /* 0x00006b00ff0477ac */ /* 0x000e620008000a00 */
[----:B------:R-:W-:Y:S02]  /*00f0*/  IMAD R5, R0, UR7, R5 ;  /* 0x0000000700057c24 */ /* 0x000fe4000f8e0205 */
[----:B------:R-:W-:Y:S02]  /*0100*/  HFMA2 R7, -RZ, RZ, 1.875, 0 ;  /* 0x3f800000ff077431 */ /* 0x000fe400000001ff */
[----:B0-----:R-:W-:-:S05]  /*0110*/  IMAD.WIDE R2, R5, 0x4, R2 ;  /* 0x0000000405027825 */ /* 0x001fca00078e0202 */
[----:B-1----:R-:W-:Y:S01]  /*0120*/  STG.E desc[UR4][R2.64], R7 ;  /* 0x0000000702007986 */ /* 0x002fe2000c101904 */
[----:B------:R-:W-:Y:S05]  /*0130*/  EXIT ;  /* 0x000000000000794d */ /* 0x000fea0003800000 */
.L_x_0:
[----:B------:R-:W-:-:S00]  /*0140*/  BRA `(.L_x_0) ;  /* 0xfffffffc00fc7947 */ /* 0x000fc0000383ffff */
[----:B------:R-:W-:-:S00]  /*0150*/  NOP ;  /* 0x0000000000007918 */ /* 0x000fc00000000000 */
        /* <DEDUP_REMOVED lines=10> */
.L_x_1:


//--------------------- .nv.shared.reserved.0     --------------------------
	.section	.nv.shared.reserved.0,"aw",@nobits
	.weak		__nv_reservedSMEM_offset_0_alias
	.size		__nv_reservedSMEM_offset_0_alias, 0, 64
	.other		__nv_reservedSMEM_offset_0_alias,@"STO_CUDA_RESERVED_SHARED STV_DEFAULT"
__nv_reservedSMEM_offset_0_alias:
	.zero		0
	.zero		64


//--------------------- .nv.constant0._Z21initialize_matrix_gpuPfii --------------------------
	.section	.nv.constant0._Z21initialize_matrix_gpuPfii,"a",@progbits
	.sectionflags	@""
	.align	4
.nv.constant0._Z21initialize_matrix_gpuPfii:
	.zero		912


//--------------------- SYMBOLS --------------------------

	.type		.nv.reservedSmem.offset0,@object
	.size		.nv.reservedSmem.offset0,0x4
